	.headerflags	@"EF_CUDA_TEXMODE_UNIFIED EF_CUDA_64BIT_ADDRESS EF_CUDA_ACCELERATORS EF_CUDA_SM90 EF_CUDA_VIRTUAL_SM(EF_CUDA_SM90)"
	.elftype	@"ET_EXEC"


//--------------------- .nv.info                  --------------------------
	.section	.nv.info,"",@"SHT_CUDA_INFO"
	.align	4


	//----- nvinfo : EIATTR_REGCOUNT
	.align		4
        /*0000*/ 	.byte	0x04, 0x2f
        /*0002*/ 	.short	(.L_3 - .L_2)
	.align		4
.L_2:
        /*0004*/ 	.word	index@(triton_poi_fused__native_batch_norm_legit_no_training_convolution_relu_threshold_backward_36)
        /*0008*/ 	.word	0x00000020


	//----- nvinfo : EIATTR_MIN_STACK_SIZE
	.align		4
.L_3:
        /*000c*/ 	.byte	0x04, 0x12
        /*000e*/ 	.short	(.L_5 - .L_4)
	.align		4
.L_4:
        /*0010*/ 	.word	index@(triton_poi_fused__native_batch_norm_legit_no_training_convolution_relu_threshold_backward_36)
        /*0014*/ 	.word	0x00000000


	//----- nvinfo : EIATTR_FRAME_SIZE
	.align		4
.L_5:
        /*0018*/ 	.byte	0x04, 0x11
        /*001a*/ 	.short	(.L_7 - .L_6)
	.align		4
.L_6:
        /*001c*/ 	.word	index@(triton_poi_fused__native_batch_norm_legit_no_training_convolution_relu_threshold_backward_36)
        /*0020*/ 	.word	0x00000000


	//----- nvinfo : EIATTR_MIN_STACK_SIZE
	.align		4
.L_7:
        /*0024*/ 	.byte	0x04, 0x12
        /*0026*/ 	.short	(.L_9 - .L_8)
	.align		4
.L_8:
        /*0028*/ 	.word	index@(triton_poi_fused__native_batch_norm_legit_no_training_convolution_relu_threshold_backward_36)
        /*002c*/ 	.word	0x00000000
.L_9:


//--------------------- .nv.info.triton_poi_fused__native_batch_norm_legit_no_training_convolution_relu_threshold_backward_36 --------------------------
	.section	.nv.info.triton_poi_fused__native_batch_norm_legit_no_training_convolution_relu_threshold_backward_36,"",@"SHT_CUDA_INFO"
	.sectionflags	@""
	.align	4


	//----- nvinfo : EIATTR_CUDA_API_VERSION
	.align		4
        /*0000*/ 	.byte	0x04, 0x37
        /*0002*/ 	.short	(.L_11 - .L_10)
.L_10:
        /*0004*/ 	.word	0x0000007c


	//----- nvinfo : EIATTR_KPARAM_INFO
	.align		4
.L_11:
        /*0008*/ 	.byte	0x04, 0x17
        /*000a*/ 	.short	(.L_13 - .L_12)
.L_12:
        /*000c*/ 	.word	0x00000000
        /*0010*/ 	.short	0x0008
        /*0012*/ 	.short	0x0040
        /*0014*/ 	.byte	0x00, 0xf0, 0x11, 0x00


	//----- nvinfo : EIATTR_KPARAM_INFO
	.align		4
.L_13:
        /*0018*/ 	.byte	0x04, 0x17
        /*001a*/ 	.short	(.L_15 - .L_14)
.L_14:
        /*001c*/ 	.word	0x00000000
        /*0020*/ 	.short	0x0007
        /*0022*/ 	.short	0x0038
        /*0024*/ 	.byte	0x00, 0xf4, 0x21, 0x00


	//----- nvinfo : EIATTR_KPARAM_INFO
	.align		4
.L_15:
        /*0028*/ 	.byte	0x04, 0x17
        /*002a*/ 	.short	(.L_17 - .L_16)
.L_16:
        /*002c*/ 	.word	0x00000000
        /*0030*/ 	.short	0x0006
        /*0032*/ 	.short	0x0030
        /*0034*/ 	.byte	0x00, 0xf4, 0x21, 0x00


	//----- nvinfo : EIATTR_KPARAM_INFO
	.align		4
.L_17:
        /*0038*/ 	.byte	0x04, 0x17
        /*003a*/ 	.short	(.L_19 - .L_18)
.L_18:
        /*003c*/ 	.word	0x00000000
        /*0040*/ 	.short	0x0005
        /*0042*/ 	.short	0x0028
        /*0044*/ 	.byte	0x00, 0xf4, 0x21, 0x00


	//----- nvinfo : EIATTR_KPARAM_INFO
	.align		4
.L_19:
        /*0048*/ 	.byte	0x04, 0x17
        /*004a*/ 	.short	(.L_21 - .L_20)
.L_20:
        /*004c*/ 	.word	0x00000000
        /*0050*/ 	.short	0x0004
        /*0052*/ 	.short	0x0020
        /*0054*/ 	.byte	0x00, 0xf4, 0x21, 0x00


	//----- nvinfo : EIATTR_KPARAM_INFO
	.align		4
.L_21:
        /*0058*/ 	.byte	0x04, 0x17
        /*005a*/ 	.short	(.L_23 - .L_22)
.L_22:
        /*005c*/ 	.word	0x00000000
        /*0060*/ 	.short	0x0003
        /*0062*/ 	.short	0x0018
        /*0064*/ 	.byte	0x00, 0xf4, 0x21, 0x00


	//----- nvinfo : EIATTR_KPARAM_INFO
	.align		4
.L_23:
        /*0068*/ 	.byte	0x04, 0x17
        /*006a*/ 	.short	(.L_25 - .L_24)
.L_24:
        /*006c*/ 	.word	0x00000000
        /*0070*/ 	.short	0x0002
        /*0072*/ 	.short	0x0010
        /*0074*/ 	.byte	0x00, 0xf4, 0x21, 0x00


	//----- nvinfo : EIATTR_KPARAM_INFO
	.align		4
.L_25:
        /*0078*/ 	.byte	0x04, 0x17
        /*007a*/ 	.short	(.L_27 - .L_26)
.L_26:
        /*007c*/ 	.word	0x00000000
        /*0080*/ 	.short	0x0001
        /*0082*/ 	.short	0x0008
        /*0084*/ 	.byte	0x00, 0xf4, 0x21, 0x00


	//----- nvinfo : EIATTR_KPARAM_INFO
	.align		4
.L_27:
        /*0088*/ 	.byte	0x04, 0x17
        /*008a*/ 	.short	(.L_29 - .L_28)
.L_28:
        /*008c*/ 	.word	0x00000000
        /*0090*/ 	.short	0x0000
        /*0092*/ 	.short	0x0000
        /*0094*/ 	.byte	0x00, 0xf4, 0x21, 0x00


	//----- nvinfo : EIATTR_SPARSE_MMA_MASK
	.align		4
.L_29:
        /*0098*/ 	.byte	0x03, 0x50
        /*009a*/ 	.short	0x0000


	//----- nvinfo : EIATTR_MAXREG_COUNT
	.align		4
        /*009c*/ 	.byte	0x03, 0x1b
        /*009e*/ 	.short	0x00ff


	//----- nvinfo : EIATTR_EXIT_INSTR_OFFSETS
	.align		4
        /*00a0*/ 	.byte	0x04, 0x1c
        /*00a2*/ 	.short	(.L_31 - .L_30)


	//   ....[0]....
.L_30:
        /*00a4*/ 	.word	0x000009a0


	//----- nvinfo : EIATTR_REQNTID
	.align		4
.L_31:
        /*00a8*/ 	.byte	0x04, 0x10
        /*00aa*/ 	.short	(.L_33 - .L_32)
.L_32:
        /*00ac*/ 	.word	0x00000080
        /*00b0*/ 	.word	0x00000001
        /*00b4*/ 	.word	0x00000001


	//----- nvinfo : EIATTR_CBANK_PARAM_SIZE
	.align		4
.L_33:
        /*00b8*/ 	.byte	0x03, 0x19
        /*00ba*/ 	.short	0x0044


	//----- nvinfo : EIATTR_PARAM_CBANK
	.align		4
        /*00bc*/ 	.byte	0x04, 0x0a
        /*00be*/ 	.short	(.L_35 - .L_34)
	.align		4
.L_34:
        /*00c0*/ 	.word	index@(.nv.constant0.triton_poi_fused__native_batch_norm_legit_no_training_convolution_relu_threshold_backward_36)
        /*00c4*/ 	.short	0x0210
        /*00c6*/ 	.short	0x0044


	//----- nvinfo : EIATTR_SW_WAR
	.align		4
.L_35:
        /*00c8*/ 	.byte	0x04, 0x36
        /*00ca*/ 	.short	(.L_37 - .L_36)
.L_36:
        /*00cc*/ 	.word	0x00000008
.L_37:


//--------------------- .nv.callgraph             --------------------------
	.section	.nv.callgraph,"",@"SHT_CUDA_CALLGRAPH"
	.align	4
	.sectionentsize	8
	.align		4
        /*0000*/ 	.word	0x00000000
	.align		4
        /*0004*/ 	.word	0xffffffff
	.align		4
        /*0008*/ 	.word	0x00000000
	.align		4
        /*000c*/ 	.word	0xfffffffe
	.align		4
        /*0010*/ 	.word	0x00000000
	.align		4
        /*0014*/ 	.word	0xfffffffd
	.align		4
        /*0018*/ 	.word	0x00000000
	.align		4
        /*001c*/ 	.word	0xfffffffc


//--------------------- .nv.constant4             --------------------------
	.section	.nv.constant4,"a",@progbits
	.align	8
	.align		8
.nv.constant4:
        /*0000*/ 	.dword	_$_str
	.align		8
        /*0008*/ 	.dword	_$_str_$_2


//--------------------- .text.triton_poi_fused__native_batch_norm_legit_no_training_convolution_relu_threshold_backward_36 --------------------------
	.section	.text.triton_poi_fused__native_batch_norm_legit_no_training_convolution_relu_threshold_backward_36,"ax",@progbits
	.sectionflags	@"SHF_BARRIERS=1"
	.align	128
        .global         triton_poi_fused__native_batch_norm_legit_no_training_convolution_relu_threshold_backward_36
        .type           triton_poi_fused__native_batch_norm_legit_no_training_convolution_relu_threshold_backward_36,@function
        .size           triton_poi_fused__native_batch_norm_legit_no_training_convolution_relu_threshold_backward_36,(.L_x_1 - triton_poi_fused__native_batch_norm_legit_no_training_convolution_relu_threshold_backward_36)
        .other          triton_poi_fused__native_batch_norm_legit_no_training_convolution_relu_threshold_backward_36,@"STO_CUDA_ENTRY STV_DEFAULT"
triton_poi_fused__native_batch_norm_legit_no_training_convolution_relu_threshold_backward_36:
.text.triton_poi_fused__native_batch_norm_legit_no_training_convolution_relu_threshold_backward_36:
[----:B------:R-:W-:Y:S01]  /*0000*/  LDC R1, c[0x0][0x28] ;  /* 0x00000a00ff017b82 */ /* 0x000fe20000000800 */
[----:B------:R-:W1:Y:S07]  /*0010*/  S2R R16, SR_TID.X ;  /* 0x0000000000107919 */ /* 0x000e6e0000002100 */
[----:B------:R-:W2:Y:S01]  /*0020*/  LDC.64 R12, c[0x0][0x228] ;  /* 0x00008a00ff0c7b82 */ /* 0x000ea20000000a00 */
[----:B------:R-:W-:Y:S01]  /*0030*/  ULDC.64 UR6, c[0x0][0x208] ;  /* 0x0000820000067ab9 */ /* 0x000fe20000000a00 */
[----:B------:R-:W3:Y:S06]  /*0040*/  S2R R0, SR_CTAID.X ;  /* 0x0000000000007919 */ /* 0x000eec0000002500 */
[----:B------:R-:W4:Y:S08]  /*0050*/  LDC.64 R22, c[0x0][0x210] ;  /* 0x00008400ff167b82 */ /* 0x000f300000000a00 */
[----:B------:R-:W5:Y:S08]  /*0060*/  LDC.64 R28, c[0x0][0x218] ;  /* 0x00008600ff1c7b82 */ /* 0x000f700000000a00 */
[----:B------:R-:W2:Y:S08]  /*0070*/  LDC.64 R24, c[0x0][0x220] ;  /* 0x00008800ff187b82 */ /* 0x000eb00000000a00 */
[----:B------:R-:W5:Y:S01]  /*0080*/  LDC.64 R14, c[0x0][0x230] ;  /* 0x00008c00ff0e7b82 */ /* 0x000f620000000a00 */
[----:B-1----:R-:W-:-:S07]  /*0090*/  IMAD.SHL.U32 R2, R16, 0x8, RZ ;  /* 0x0000000810027824 */ /* 0x002fce00078e00ff */
[----:B------:R-:W1:Y:S01]  /*00a0*/  S2UR UR5, SR_CgaCtaId ;  /* 0x00000000000579c3 */ /* 0x000e620000008800 */
[----:B---3--:R-:W-:Y:S01]  /*00b0*/  IMAD.SHL.U32 R19, R0, 0x400, RZ ;  /* 0x0000040000137824 */ /* 0x008fe200078e00ff */
[----:B------:R-:W-:Y:S01]  /*00c0*/  SHF.R.S32.HI R3, RZ, 0x15, R0 ;  /* 0x00000015ff037819 */ /* 0x000fe20000011400 */
[----:B------:R-:W-:Y:S01]  /*00d0*/  UMOV UR4, 0x400 ;  /* 0x0000040000047882 */ /* 0x000fe20000000000 */
[----:B------:R-:W-:Y:S01]  /*00e0*/  LOP3.LUT R2, R2, 0x3f8, RZ, 0xc0, !PT ;  /* 0x000003f802027812 */ /* 0x000fe200078ec0ff */
[----:B------:R-:W-:Y:S01]  /*00f0*/  ULDC.64 UR8, c[0x0][0x248] ;  /* 0x0000920000087ab9 */ /* 0x000fe20000000a00 */
[----:B------:R-:W-:Y:S02]  /*0100*/  SGXT R3, R3, 0x1 ;  /* 0x000000010303781a */ /* 0x000fe40000000200 */
[----:B------:R-:W-:-:S04]  /*0110*/  LOP3.LUT R0, R19, R2, RZ, 0xfc, !PT ;  /* 0x0000000213007212 */ /* 0x000fc800078efcff */
[----:B------:R-:W-:-:S04]  /*0120*/  LEA.HI R3, R3, R0, RZ, 0xa ;  /* 0x0000000003037211 */ /* 0x000fc800078f50ff */
[----:B------:R-:W-:-:S04]  /*0130*/  SHF.R.S32.HI R3, RZ, 0xa, R3 ;  /* 0x0000000aff037819 */ /* 0x000fc80000011403 */
[----:B------:R-:W-:-:S04]  /*0140*/  LEA.HI R4, R3, R3, RZ, 0x7 ;  /* 0x0000000303047211 */ /* 0x000fc800078f38ff */
[----:B------:R-:W-:-:S05]  /*0150*/  LOP3.LUT R4, R4, 0xffffff80, RZ, 0xc0, !PT ;  /* 0xffffff8004047812 */ /* 0x000fca00078ec0ff */
[----:B------:R-:W-:-:S04]  /*0160*/  IMAD.IADD R17, R3, 0x1, -R4 ;  /* 0x0000000103117824 */ /* 0x000fc800078e0a04 */
[----:B--2---:R-:W-:-:S05]  /*0170*/  IMAD.WIDE R12, R17, 0x4, R12 ;  /* 0x00000004110c7825 */ /* 0x004fca00078e020c */
[----:B------:R2:W3:Y:S01]  /*0180*/  LDG.E.EL R21, desc[UR6][R12.64] ;  /* 0x000000060c157981 */ /* 0x0004e2000c2e1900 */
[----:B----4-:R-:W-:-:S04]  /*0190*/  IMAD.WIDE R26, R0, 0x4, R22 ;  /* 0x00000004001a7825 */ /* 0x010fc800078e0216 */
[C---:B-----5:R-:W-:Y:S01]  /*01a0*/  IMAD.WIDE R28, R17.reuse, 0x4, R28 ;  /* 0x00000004111c7825 */ /* 0x060fe200078e021c */
[----:B------:R-:W4:Y:S04]  /*01b0*/  LDG.E.128 R4, desc[UR6][R26.64] ;  /* 0x000000061a047981 */ /* 0x000f28000c1e1d00 */
[----:B------:R5:W4:Y:S01]  /*01c0*/  LDG.E.EL R3, desc[UR6][R28.64] ;  /* 0x000000061c037981 */ /* 0x000b22000c2e1900 */
[C---:B0-----:R-:W-:Y:S01]  /*01d0*/  IMAD.WIDE R24, R17.reuse, 0x4, R24 ;  /* 0x0000000411187825 */ /* 0x041fe200078e0218 */
[----:B--2---:R-:W0:Y:S02]  /*01e0*/  LDC.64 R12, c[0x0][0x238] ;  /* 0x00008e00ff0c7b82 */ /* 0x004e240000000a00 */
[----:B------:R-:W2:Y:S04]  /*01f0*/  LDG.E.128 R8, desc[UR6][R26.64+0x10] ;  /* 0x000010061a087981 */ /* 0x000ea8000c1e1d00 */
[----:B------:R0:W2:Y:S01]  /*0200*/  LDG.E.EL R20, desc[UR6][R24.64] ;  /* 0x0000000618147981 */ /* 0x0000a2000c2e1900 */
[----:B------:R-:W-:-:S04]  /*0210*/  IMAD.WIDE R14, R17, 0x4, R14 ;  /* 0x00000004110e7825 */ /* 0x000fc800078e020e */
[----:B0-----:R-:W-:Y:S02]  /*0220*/  IMAD.WIDE R12, R17, 0x4, R12 ;  /* 0x00000004110c7825 */ /* 0x001fe400078e020c */
[----:B------:R-:W2:Y:S04]  /*0230*/  LDG.E.EL R17, desc[UR6][R14.64] ;  /* 0x000000060e117981 */ /* 0x000ea8000c2e1900 */
[----:B------:R0:W2:Y:S01]  /*0240*/  LDG.E.EL R18, desc[UR6][R12.64] ;  /* 0x000000060c127981 */ /* 0x0000a2000c2e1900 */
[----:B-1----:R-:W-:Y:S01]  /*0250*/  UPRMT UR4, UR5, 0x654, UR4 ;  /* 0x0000065405047896 */ /* 0x002fe20008000004 */
[----:B------:R-:W-:Y:S01]  /*0260*/  IMAD.SHL.U32 R16, R16, 0x4, RZ ;  /* 0x0000000410107824 */ /* 0x000fe200078e00ff */
[----:B-----5:R-:W-:Y:S01]  /*0270*/  SHF.R.S32.HI R28, RZ, 0x1f, R19 ;  /* 0x0000001fff1c7819 */ /* 0x020fe20000011413 */
[----:B------:R-:W-:-:S03]  /*0280*/  IMAD.MOV.U32 R25, RZ, RZ, 0x3e800000 ;  /* 0x3e800000ff197424 */ /* 0x000fc600078e00ff */
[----:B------:R-:W-:Y:S02]  /*0290*/  LEA R2, R2, UR4, 0x2 ;  /* 0x0000000402027c11 */ /* 0x000fe4000f8e10ff */
[----:B------:R-:W-:Y:S01]  /*02a0*/  LOP3.LUT R16, R16, 0x1fc, RZ, 0xc0, !PT ;  /* 0x000001fc10107812 */ /* 0x000fe200078ec0ff */
[----:B---3--:R-:W-:-:S06]  /*02b0*/  FADD R21, R21, 9.9999997473787516356e-06 ;  /* 0x3727c5ac15157421 */ /* 0x008fcc0000000000 */
[----:B------:R-:W1:Y:S01]  /*02c0*/  MUFU.SQRT R21, R21 ;  /* 0x0000001500157308 */ /* 0x000e620000002000 */
[--C-:B----4-:R-:W-:Y:S01]  /*02d0*/  FADD R4, R4, R3.reuse ;  /* 0x0000000304047221 */ /* 0x110fe20000000000 */
[--C-:B------:R-:W-:Y:S01]  /*02e0*/  FADD R5, R5, R3.reuse ;  /* 0x0000000305057221 */ /* 0x100fe20000000000 */
[--C-:B------:R-:W-:Y:S01]  /*02f0*/  FADD R6, R6, R3.reuse ;  /* 0x0000000306067221 */ /* 0x100fe20000000000 */
[--C-:B------:R-:W-:Y:S01]  /*0300*/  FADD R7, R7, R3.reuse ;  /* 0x0000000307077221 */ /* 0x100fe20000000000 */
[--C-:B--2---:R-:W-:Y:S01]  /*0310*/  FADD R8, R8, R3.reuse ;  /* 0x0000000308087221 */ /* 0x104fe20000000000 */
[--C-:B------:R-:W-:Y:S01]  /*0320*/  FADD R9, R9, R3.reuse ;  /* 0x0000000309097221 */ /* 0x100fe20000000000 */
[--C-:B------:R-:W-:Y:S01]  /*0330*/  FADD R10, R10, R3.reuse ;  /* 0x000000030a0a7221 */ /* 0x100fe20000000000 */
[----:B------:R-:W-:Y:S01]  /*0340*/  FADD R11, R11, R3 ;  /* 0x000000030b0b7221 */ /* 0x000fe20000000000 */
[----:B------:R-:W-:Y:S01]  /*0350*/  STS.128 [R2], R4 ;  /* 0x0000000402007388 */ /* 0x000fe20000000c00 */
[----:B------:R-:W-:Y:S01]  /*0360*/  LEA R3, R16, UR4, 0x2 ;  /* 0x0000000410037c11 */ /* 0x000fe2000f8e10ff */
[C---:B------:R-:W-:Y:S01]  /*0370*/  FADD R27, -R20.reuse, R5 ;  /* 0x00000005141b7221 */ /* 0x040fe20000000100 */
[C---:B-1----:R-:W-:Y:S01]  /*0380*/  FSETP.GT.AND P0, PT, R21.reuse, 8.50705917302346158658e+37, PT ;  /* 0x7e8000001500780b */ /* 0x042fe20003f04000 */
[----:B------:R1:W-:Y:S01]  /*0390*/  STS.128 [R2+0x10], R8 ;  /* 0x0000100802007388 */ /* 0x0003e20000000c00 */
[----:B------:R-:W-:Y:S01]  /*03a0*/  FSETP.GEU.AND P1, PT, R21, 1.175494350822287508e-38, PT ;  /* 0x008000001500780b */ /* 0x000fe20003f2e000 */
[C---:B------:R-:W-:Y:S01]  /*03b0*/  FADD R29, -R20.reuse, R6 ;  /* 0x00000006141d7221 */ /* 0x040fe20000000100 */
[----:B------:R-:W-:Y:S01]  /*03c0*/  FSEL R25, R25, 1, P0 ;  /* 0x3f80000019197808 */ /* 0x000fe20000000000 */
[----:B------:R-:W-:Y:S01]  /*03d0*/  BAR.SYNC.DEFER_BLOCKING 0x0 ;  /* 0x0000000000007b1d */ /* 0x000fe20000010000 */
[----:B------:R-:W-:Y:S01]  /*03e0*/  FADD R26, -R20, R7 ;  /* 0x00000007141a7221 */ /* 0x000fe20000000100 */
[----:B------:R-:W-:-:S04]  /*03f0*/  LOP3.LUT R16, R19, R16, RZ, 0xfc, !PT ;  /* 0x0000001013107212 */ /* 0x000fc800078efcff */
[----:B------:R-:W-:Y:S01]  /*0400*/  ULDC.64 UR4, c[0x0][0x210] ;  /* 0x0000840000047ab9 */ /* 0x000fe20000000a00 */
[C---:B------:R-:W-:Y:S02]  /*0410*/  IMAD.SHL.U32 R19, R16.reuse, 0x4, RZ ;  /* 0x0000000410137824 */ /* 0x040fe400078e00ff */
[----:B------:R-:W-:Y:S01]  /*0420*/  @P0 FMUL R21, R21, 0.25 ;  /* 0x3e80000015150820 */ /* 0x000fe20000400000 */
[----:B------:R-:W-:-:S04]  /*0430*/  IMAD.WIDE R22, R16, 0x4, R22 ;  /* 0x0000000410167825 */ /* 0x000fc800078e0216 */
[----:B------:R-:W-:Y:S01]  /*0440*/  @!P1 FMUL R25, R25, 16777216 ;  /* 0x4b80000019199820 */ /* 0x000fe20000400000 */
[----:B------:R-:W-:Y:S01]  /*0450*/  SHF.L.U64.HI R28, R16, 0x2, R28 ;  /* 0x00000002101c7819 */ /* 0x000fe2000001021c */
[----:B------:R-:W-:Y:S01]  /*0460*/  @!P1 FMUL R21, R21, 16777216 ;  /* 0x4b80000015159820 */ /* 0x000fe20000400000 */
[C---:B-1----:R-:W-:Y:S01]  /*0470*/  FADD R8, -R20.reuse, R8 ;  /* 0x0000000814087221 */ /* 0x042fe20000000100 */
[C---:B------:R-:W-:Y:S01]  /*0480*/  FADD R9, -R20.reuse, R9 ;  /* 0x0000000914097221 */ /* 0x040fe20000000100 */
[C---:B------:R-:W-:Y:S01]  /*0490*/  FADD R11, -R20.reuse, R11 ;  /* 0x0000000b140b7221 */ /* 0x040fe20000000100 */
[----:B------:R1:W2:Y:S01]  /*04a0*/  MUFU.RCP R24, R21 ;  /* 0x0000001500187308 */ /* 0x0002a20000001000 */
[----:B0-----:R-:W0:Y:S01]  /*04b0*/  LDS.128 R12, [R3] ;  /* 0x00000000030c7984 */ /* 0x001e220000000c00 */
[----:B-1----:R-:W-:Y:S01]  /*04c0*/  FADD R21, -R20, R10 ;  /* 0x0000000a14157221 */ /* 0x002fe20000000100 */
[----:B--2---:R-:W-:Y:S01]  /*04d0*/  FMUL R24, R24, R25 ;  /* 0x0000001918187220 */ /* 0x004fe20000400000 */
[----:B------:R-:W-:Y:S01]  /*04e0*/  FADD R25, -R20, R4 ;  /* 0x0000000414197221 */ /* 0x000fe20000000100 */
[----:B------:R-:W-:Y:S01]  /*04f0*/  IADD3 R20, P0, R19, UR4, RZ ;  /* 0x0000000413147c10 */ /* 0x000fe2000ff1e0ff */
[----:B------:R-:W1:Y:S01]  /*0500*/  LDS.128 R4, [R3+0x800] ;  /* 0x0008000003047984 */ /* 0x000e620000000c00 */
[C---:B------:R-:W-:Y:S01]  /*0510*/  FMUL R10, R24.reuse, R29 ;  /* 0x0000001d180a7220 */ /* 0x040fe20000400000 */
[C---:B------:R-:W-:Y:S01]  /*0520*/  FMUL R29, R24.reuse, R21 ;  /* 0x00000015181d7220 */ /* 0x040fe20000400000 */
[C---:B------:R-:W-:Y:S01]  /*0530*/  FMUL R21, R24.reuse, R8 ;  /* 0x0000000818157220 */ /* 0x040fe20000400000 */
[C---:B------:R-:W-:Y:S01]  /*0540*/  FMUL R25, R24.reuse, R25 ;  /* 0x0000001918197220 */ /* 0x040fe20000400000 */
[C---:B------:R-:W-:Y:S01]  /*0550*/  FMUL R27, R24.reuse, R27 ;  /* 0x0000001b181b7220 */ /* 0x040fe20000400000 */
[C---:B------:R-:W-:Y:S01]  /*0560*/  FMUL R26, R24.reuse, R26 ;  /* 0x0000001a181a7220 */ /* 0x040fe20000400000 */
[----:B------:R-:W-:Y:S01]  /*0570*/  FMUL R9, R24, R9 ;  /* 0x0000000918097220 */ /* 0x000fe20000400000 */
[C-C-:B------:R-:W-:Y:S01]  /*0580*/  FFMA R25, R17.reuse, R25, R18.reuse ;  /* 0x0000001911197223 */ /* 0x140fe20000000012 */
[C-C-:B------:R-:W-:Y:S01]  /*0590*/  FFMA R10, R17.reuse, R10, R18.reuse ;  /* 0x0000000a110a7223 */ /* 0x140fe20000000012 */
[C-C-:B------:R-:W-:Y:S01]  /*05a0*/  FFMA R27, R17.reuse, R27, R18.reuse ;  /* 0x0000001b111b7223 */ /* 0x140fe20000000012 */
[----:B------:R-:W-:-:S02]  /*05b0*/  FFMA R29, R17, R29, R18 ;  /* 0x0000001d111d7223 */ /* 0x000fc40000000012 */
[----:B------:R-:W-:Y:S02]  /*05c0*/  FSETP.GEU.AND P6, PT, R25, RZ, PT ;  /* 0x000000ff1900720b */ /* 0x000fe40003fce000 */
[----:B------:R-:W-:Y:S02]  /*05d0*/  FSETP.GEU.AND P5, PT, R27, RZ, PT ;  /* 0x000000ff1b00720b */ /* 0x000fe40003fae000 */
[----:B------:R-:W-:Y:S02]  /*05e0*/  FSEL R8, R25, RZ, P6 ;  /* 0x000000ff19087208 */ /* 0x000fe40003000000 */
[----:B------:R-:W-:-:S04]  /*05f0*/  FSETP.GEU.AND P4, PT, R10, RZ, PT ;  /* 0x000000ff0a00720b */ /* 0x000fc80003f8e000 */
[----:B------:R-:W-:Y:S01]  /*0600*/  FSEL R10, R10, RZ, P4 ;  /* 0x000000ff0a0a7208 */ /* 0x000fe20002000000 */
[----:B0-----:R0:W-:Y:S02]  /*0610*/  STG.E.128 desc[UR6][R22.64], R12 ;  /* 0x0000000c16007986 */ /* 0x0011e4000c101d06 */
[C-C-:B0-----:R-:W-:Y:S01]  /*0620*/  FFMA R12, R17.reuse, R21, R18.reuse ;  /* 0x00000015110c7223 */ /* 0x141fe20000000012 */
[----:B------:R-:W-:Y:S01]  /*0630*/  IADD3.X R21, R28, UR5, RZ, P0, !PT ;  /* 0x000000051c157c10 */ /* 0x000fe200087fe4ff */
[----:B------:R-:W-:Y:S01]  /*0640*/  FMUL R15, R24, R11 ;  /* 0x0000000b180f7220 */ /* 0x000fe20000400000 */
[C-C-:B------:R-:W-:Y:S01]  /*0650*/  FFMA R11, R17.reuse, R26, R18.reuse ;  /* 0x0000001a110b7223 */ /* 0x140fe20000000012 */
[C-C-:B------:R-:W-:Y:S01]  /*0660*/  FFMA R13, R17.reuse, R9, R18.reuse ;  /* 0x00000009110d7223 */ /* 0x140fe20000000012 */
[----:B------:R-:W-:Y:S01]  /*0670*/  FSETP.GEU.AND P2, PT, R12, RZ, PT ;  /* 0x000000ff0c00720b */ /* 0x000fe20003f4e000 */
[----:B-1----:R0:W-:Y:S01]  /*0680*/  STG.E.128 desc[UR6][R20.64+0x800], R4 ;  /* 0x0008000414007986 */ /* 0x0021e2000c101d06 */
[----:B------:R-:W-:Y:S01]  /*0690*/  FFMA R15, R17, R15, R18 ;  /* 0x0000000f110f7223 */ /* 0x000fe20000000012 */
[----:B------:R-:W-:Y:S01]  /*06a0*/  FSETP.GEU.AND P3, PT, R11, RZ, PT ;  /* 0x000000ff0b00720b */ /* 0x000fe20003f6e000 */
[----:B------:R-:W-:Y:S01]  /*06b0*/  ULDC.64 UR4, c[0x0][0x240] ;  /* 0x0000900000047ab9 */ /* 0x000fe20000000a00 */
[----:B------:R-:W-:Y:S01]  /*06c0*/  BAR.SYNC.DEFER_BLOCKING 0x0 ;  /* 0x0000000000007b1d */ /* 0x000fe20000010000 */
[----:B------:R-:W-:-:S02]  /*06d0*/  FSETP.GEU.AND P1, PT, R13, RZ, PT ;  /* 0x000000ff0d00720b */ /* 0x000fc40003f2e000 */
[----:B------:R-:W-:Y:S02]  /*06e0*/  FSETP.GEU.AND P0, PT, R29, RZ, PT ;  /* 0x000000ff1d00720b */ /* 0x000fe40003f0e000 */
[----:B------:R-:W-:Y:S02]  /*06f0*/  FSETP.GEU.AND P6, PT, R15, RZ, PT ;  /* 0x000000ff0f00720b */ /* 0x000fe40003fce000 */
[----:B------:R-:W-:Y:S02]  /*0700*/  FSEL R9, R27, RZ, P5 ;  /* 0x000000ff1b097208 */ /* 0x000fe40002800000 */
[----:B------:R-:W-:Y:S02]  /*0710*/  FSEL R11, R11, RZ, P3 ;  /* 0x000000ff0b0b7208 */ /* 0x000fe40001800000 */
[----:B------:R-:W-:Y:S02]  /*0720*/  FSEL R12, R12, RZ, P2 ;  /* 0x000000ff0c0c7208 */ /* 0x000fe40001000000 */
[----:B------:R-:W-:Y:S01]  /*0730*/  FSEL R13, R13, RZ, P1 ;  /* 0x000000ff0d0d7208 */ /* 0x000fe20000800000 */
[----:B0-----:R-:W0:Y:S01]  /*0740*/  LDC.64 R4, c[0x0][0x240] ;  /* 0x00009000ff047b82 */ /* 0x001e220000000a00 */
[----:B------:R-:W-:-:S02]  /*0750*/  FSEL R14, R29, RZ, P0 ;  /* 0x000000ff1d0e7208 */ /* 0x000fc40000000000 */
[----:B------:R-:W-:Y:S02]  /*0760*/  FSEL R15, R15, RZ, P6 ;  /* 0x000000ff0f0f7208 */ /* 0x000fe40003000000 */
[----:B------:R-:W-:Y:S02]  /*0770*/  FSETP.GTU.AND P2, PT, R10, RZ, PT ;  /* 0x000000ff0a00720b */ /* 0x000fe40003f4c000 */
[----:B------:R-:W-:Y:S02]  /*0780*/  FSETP.GTU.AND P0, PT, R8, RZ, PT ;  /* 0x000000ff0800720b */ /* 0x000fe40003f0c000 */
[----:B------:R-:W-:Y:S01]  /*0790*/  SEL R7, RZ, 0x1, P2 ;  /* 0x00000001ff077807 */ /* 0x000fe20001000000 */
[----:B------:R1:W-:Y:S01]  /*07a0*/  STS.128 [R2], R8 ;  /* 0x0000000802007388 */ /* 0x0003e20000000c00 */
[----:B------:R-:W-:Y:S02]  /*07b0*/  FSETP.GTU.AND P1, PT, R9, RZ, PT ;  /* 0x000000ff0900720b */ /* 0x000fe40003f2c000 */
[----:B------:R-:W-:Y:S01]  /*07c0*/  FSETP.GTU.AND P4, PT, R14, RZ, PT ;  /* 0x000000ff0e00720b */ /* 0x000fe20003f8c000 */
[----:B------:R2:W-:Y:S01]  /*07d0*/  STS.128 [R2+0x10], R12 ;  /* 0x0000100c02007388 */ /* 0x0005e20000000c00 */
[----:B------:R-:W-:Y:S01]  /*07e0*/  BAR.SYNC.DEFER_BLOCKING 0x0 ;  /* 0x0000000000007b1d */ /* 0x000fe20000010000 */
[----:B------:R-:W-:-:S02]  /*07f0*/  FSETP.GTU.AND P2, PT, R15, RZ, PT ;  /* 0x000000ff0f00720b */ /* 0x000fc40003f4c000 */
[----:B------:R-:W-:Y:S02]  /*0800*/  FSETP.GTU.AND P3, PT, R11, RZ, PT ;  /* 0x000000ff0b00720b */ /* 0x000fe40003f6c000 */
[----:B------:R-:W-:Y:S01]  /*0810*/  SEL R6, RZ, 0x1, P4 ;  /* 0x00000001ff067807 */ /* 0x000fe20002000000 */
[----:B0-----:R-:W-:Y:S01]  /*0820*/  IMAD.WIDE R4, R16, 0x4, R4 ;  /* 0x0000000410047825 */ /* 0x001fe200078e0204 */
[----:B-1----:R-:W-:Y:S02]  /*0830*/  SEL R9, RZ, 0x1, P1 ;  /* 0x00000001ff097807 */ /* 0x002fe40000800000 */
[----:B------:R-:W-:Y:S02]  /*0840*/  FSETP.GTU.AND P1, PT, R13, RZ, PT ;  /* 0x000000ff0d00720b */ /* 0x000fe40003f2c000 */
[----:B--2---:R-:W-:Y:S02]  /*0850*/  SEL R2, RZ, 0x1, P0 ;  /* 0x00000001ff027807 */ /* 0x004fe40000000000 */
[----:B------:R-:W-:-:S02]  /*0860*/  FSETP.GTU.AND P0, PT, R12, RZ, PT ;  /* 0x000000ff0c00720b */ /* 0x000fc40003f0c000 */
[----:B------:R-:W-:Y:S02]  /*0870*/  SEL R8, RZ, 0x1, P3 ;  /* 0x00000001ff087807 */ /* 0x000fe40001800000 */
[----:B------:R-:W-:Y:S02]  /*0880*/  SEL R12, RZ, 0x1, P0 ;  /* 0x00000001ff0c7807 */ /* 0x000fe40000000000 */
[----:B------:R-:W-:Y:S02]  /*0890*/  PRMT R9, R2, 0x3340, R9 ;  /* 0x0000334002097816 */ /* 0x000fe40000000009 */
[----:B------:R-:W-:Y:S01]  /*08a0*/  PRMT R8, R7, 0x3340, R8 ;  /* 0x0000334007087816 */ /* 0x000fe20000000008 */
[----:B------:R-:W0:Y:S01]  /*08b0*/  LDS.128 R20, [R3] ;  /* 0x0000000003147984 */ /* 0x000e220000000c00 */
[----:B------:R-:W-:Y:S02]  /*08c0*/  IADD3 R2, P0, R19, UR4, RZ ;  /* 0x0000000413027c10 */ /* 0x000fe4000ff1e0ff */
[----:B------:R-:W-:Y:S01]  /*08d0*/  PRMT R8, R9, 0x5410, R8 ;  /* 0x0000541009087816 */ /* 0x000fe20000000008 */
[----:B------:R1:W2:Y:S02]  /*08e0*/  LDS.128 R24, [R3+0x800] ;  /* 0x0008000003187984 */ /* 0x0002a40000000c00 */
[----:B-1----:R-:W-:-:S04]  /*08f0*/  SEL R3, RZ, 0x1, P2 ;  /* 0x00000001ff037807 */ /* 0x002fc80001000000 */
[----:B------:R-:W-:Y:S02]  /*0900*/  PRMT R10, R6, 0x3340, R3 ;  /* 0x00003340060a7816 */ /* 0x000fe40000000003 */
[----:B------:R-:W-:Y:S02]  /*0910*/  SEL R3, RZ, 0x1, P1 ;  /* 0x00000001ff037807 */ /* 0x000fe40000800000 */
[----:B------:R-:W-:Y:S02]  /*0920*/  IADD3 R6, P1, R0, UR8, RZ ;  /* 0x0000000800067c10 */ /* 0x000fe4000ff3e0ff */
[----:B------:R-:W-:Y:S02]  /*0930*/  PRMT R11, R12, 0x3340, R3 ;  /* 0x000033400c0b7816 */ /* 0x000fe40000000003 */
[----:B------:R-:W-:Y:S02]  /*0940*/  IADD3.X R3, R28, UR5, RZ, P0, !PT ;  /* 0x000000051c037c10 */ /* 0x000fe400087fe4ff */
[----:B------:R-:W-:-:S02]  /*0950*/  LEA.HI.X.SX32 R7, R0, UR9, 0x1, P1 ;  /* 0x0000000900077c11 */ /* 0x000fc400088f0eff */
[----:B------:R-:W-:Y:S01]  /*0960*/  PRMT R9, R11, 0x5410, R10 ;  /* 0x000054100b097816 */ /* 0x000fe2000000000a */
[----:B0-----:R-:W-:Y:S04]  /*0970*/  STG.E.128 desc[UR6][R4.64], R20 ;  /* 0x0000001404007986 */ /* 0x001fe8000c101d06 */
[----:B--2---:R-:W-:Y:S04]  /*0980*/  STG.E.128 desc[UR6][R2.64+0x800], R24 ;  /* 0x0008001802007986 */ /* 0x004fe8000c101d06 */
[----:B------:R-:W-:Y:S01]  /*0990*/  STG.E.64 desc[UR6][R6.64], R8 ;  /* 0x0000000806007986 */ /* 0x000fe2000c101b06 */
[----:B------:R-:W-:Y:S05]  /*09a0*/  EXIT ;  /* 0x000000000000794d */ /* 0x000fea0003800000 */
.L_x_0:
[----:B------:R-:W-:-:S00]  /*09b0*/  BRA `(.L_x_0) ;  /* 0xfffffffc00fc7947 */ /* 0x000fc0000383ffff */
[----:B------:R-:W-:-:S00]  /*09c0*/  NOP ;  /* 0x0000000000007918 */ /* 0x000fc00000000000 */
        /* <DEDUP_REMOVED lines=11> */
.L_x_1:


//--------------------- .nv.global.init           --------------------------
	.section	.nv.global.init,"aw",@progbits
.nv.global.init:
	.type		_$_str,@object
	.size		_$_str,(_$_str_$_2 - _$_str)
_$_str:
        /*0000*/ 	.byte	0x5f, 0x5f, 0x43, 0x55, 0x44, 0x41, 0x5f, 0x46, 0x54, 0x5a, 0x00
	.type		_$_str_$_2,@object
	.size		_$_str_$_2,(.L_1 - _$_str_$_2)
_$_str_$_2:
        /*000b*/ 	.byte	0x5f, 0x5f, 0x43, 0x55, 0x44, 0x41, 0x5f, 0x50, 0x52, 0x45, 0x43, 0x5f, 0x53, 0x51, 0x52, 0x54
        /*001b*/ 	.byte	0x00
.L_1:


//--------------------- .nv.shared.triton_poi_fused__native_batch_norm_legit_no_training_convolution_relu_threshold_backward_36 --------------------------
	.section	.nv.shared.triton_poi_fused__native_batch_norm_legit_no_training_convolution_relu_threshold_backward_36,"aw",@nobits
	.sectionflags	@""
	.align	16
	.zero		1024


//--------------------- .nv.constant0.triton_poi_fused__native_batch_norm_legit_no_training_convolution_relu_threshold_backward_36 --------------------------
	.section	.nv.constant0.triton_poi_fused__native_batch_norm_legit_no_training_convolution_relu_threshold_backward_36,"a",@progbits
	.sectionflags	@""
	.align	4
.nv.constant0.triton_poi_fused__native_batch_norm_legit_no_training_convolution_relu_threshold_backward_36:
	.zero		596
